//
// Generated by NVIDIA NVVM Compiler
//
// Compiler Build ID: CL-36424714
// Cuda compilation tools, release 13.0, V13.0.88
// Based on NVVM 20.0.0
//

.version 9.0
.target sm_100
.address_size 64

	// .globl	ijk

.visible .entry ijk(
	.param .u64 .ptr .align 1 ijk_param_0,
	.param .u64 .ptr .align 1 ijk_param_1,
	.param .u64 .ptr .align 1 ijk_param_2
)
{
	.reg .pred 	%p<9>;
	.reg .b32 	%r<11>;
	.reg .b32 	%f<67>;
	.reg .b64 	%rd<83>;

	ld.param.u64 	%rd33, [ijk_param_1];
	ld.param.u64 	%rd34, [ijk_param_2];
	cvta.to.global.u64 	%rd1, %rd34;
	cvta.to.global.u64 	%rd2, %rd33;
	mov.u32 	%r3, %ctaid.y;
	mov.u32 	%r1, %ntid.y;
	mov.u32 	%r4, %tid.y;
	mad.lo.s32 	%r5, %r3, %r1, %r4;
	cvt.u64.u32 	%rd3, %r5;
	mov.u32 	%r6, %ctaid.x;
	mov.u32 	%r7, %ntid.x;
	mov.u32 	%r8, %tid.x;
	mad.lo.s32 	%r9, %r6, %r7, %r8;
	cvt.u64.u32 	%rd4, %r9;
	mov.u32 	%r2, %nctaid.y;
	mul.lo.s32 	%r10, %r2, %r1;
	cvt.u64.u32 	%rd5, %r10;
	mul.wide.u32 	%rd6, %r5, %r10;
	setp.lt.u32 	%p1, %r10, 8;
	mov.f32 	%f66, 0f00000000;
	mov.b64 	%rd81, 0;
	@%p1 bra 	$L__BB0_3;
	and.b64  	%rd81, %rd5, 134217720;
	mul.wide.u32 	%rd35, %r1, %r2;
	shl.b64 	%rd8, %rd35, 2;
	shl.b64 	%rd36, %rd4, 2;
	add.s64 	%rd78, %rd1, %rd36;
	shl.b64 	%rd10, %rd35, 5;
	shl.b64 	%rd11, %rd35, 3;
	mul.lo.s64 	%rd12, %rd35, 12;
	shl.b64 	%rd13, %rd35, 4;
	mul.lo.s64 	%rd14, %rd35, 20;
	mul.lo.s64 	%rd15, %rd35, 24;
	mul.lo.s64 	%rd16, %rd35, 28;
	mul.lo.s64 	%rd37, %rd35, %rd3;
	shl.b64 	%rd38, %rd37, 2;
	add.s64 	%rd39, %rd38, %rd2;
	add.s64 	%rd77, %rd39, 16;
	mov.f32 	%f66, 0f00000000;
	mov.u64 	%rd79, %rd81;
$L__BB0_2:
	.pragma "nounroll";
	ld.global.f32 	%f16, [%rd77+-16];
	ld.global.f32 	%f17, [%rd78];
	fma.rn.f32 	%f18, %f16, %f17, %f66;
	ld.global.f32 	%f19, [%rd77+-12];
	add.s64 	%rd40, %rd78, %rd8;
	ld.global.f32 	%f20, [%rd40];
	fma.rn.f32 	%f21, %f19, %f20, %f18;
	ld.global.f32 	%f22, [%rd77+-8];
	add.s64 	%rd41, %rd78, %rd11;
	ld.global.f32 	%f23, [%rd41];
	fma.rn.f32 	%f24, %f22, %f23, %f21;
	ld.global.f32 	%f25, [%rd77+-4];
	add.s64 	%rd42, %rd78, %rd12;
	ld.global.f32 	%f26, [%rd42];
	fma.rn.f32 	%f27, %f25, %f26, %f24;
	ld.global.f32 	%f28, [%rd77];
	add.s64 	%rd43, %rd78, %rd13;
	ld.global.f32 	%f29, [%rd43];
	fma.rn.f32 	%f30, %f28, %f29, %f27;
	ld.global.f32 	%f31, [%rd77+4];
	add.s64 	%rd44, %rd78, %rd14;
	ld.global.f32 	%f32, [%rd44];
	fma.rn.f32 	%f33, %f31, %f32, %f30;
	ld.global.f32 	%f34, [%rd77+8];
	add.s64 	%rd45, %rd78, %rd15;
	ld.global.f32 	%f35, [%rd45];
	fma.rn.f32 	%f36, %f34, %f35, %f33;
	ld.global.f32 	%f37, [%rd77+12];
	add.s64 	%rd46, %rd78, %rd16;
	ld.global.f32 	%f38, [%rd46];
	fma.rn.f32 	%f66, %f37, %f38, %f36;
	add.s64 	%rd79, %rd79, -8;
	add.s64 	%rd78, %rd78, %rd10;
	add.s64 	%rd77, %rd77, 32;
	setp.ne.s64 	%p2, %rd79, 0;
	@%p2 bra 	$L__BB0_2;
$L__BB0_3:
	and.b64  	%rd25, %rd5, 7;
	setp.eq.s64 	%p3, %rd25, 0;
	@%p3 bra 	$L__BB0_11;
	and.b64  	%rd26, %rd5, 3;
	setp.lt.u64 	%p4, %rd25, 4;
	@%p4 bra 	$L__BB0_6;
	add.s64 	%rd47, %rd81, %rd6;
	shl.b64 	%rd48, %rd47, 2;
	add.s64 	%rd49, %rd2, %rd48;
	ld.global.f32 	%f40, [%rd49];
	mad.lo.s64 	%rd50, %rd81, %rd5, %rd4;
	shl.b64 	%rd51, %rd50, 2;
	add.s64 	%rd52, %rd1, %rd51;
	ld.global.f32 	%f41, [%rd52];
	fma.rn.f32 	%f42, %f40, %f41, %f66;
	ld.global.f32 	%f43, [%rd49+4];
	shl.b64 	%rd53, %rd5, 2;
	add.s64 	%rd54, %rd52, %rd53;
	ld.global.f32 	%f44, [%rd54];
	fma.rn.f32 	%f45, %f43, %f44, %f42;
	ld.global.f32 	%f46, [%rd49+8];
	add.s64 	%rd55, %rd54, %rd53;
	ld.global.f32 	%f47, [%rd55];
	fma.rn.f32 	%f48, %f46, %f47, %f45;
	ld.global.f32 	%f49, [%rd49+12];
	add.s64 	%rd56, %rd55, %rd53;
	ld.global.f32 	%f50, [%rd56];
	fma.rn.f32 	%f66, %f49, %f50, %f48;
	add.s64 	%rd81, %rd81, 4;
$L__BB0_6:
	setp.eq.s64 	%p5, %rd26, 0;
	@%p5 bra 	$L__BB0_11;
	setp.eq.s64 	%p6, %rd26, 1;
	@%p6 bra 	$L__BB0_9;
	add.s64 	%rd57, %rd81, %rd6;
	shl.b64 	%rd58, %rd57, 2;
	add.s64 	%rd59, %rd2, %rd58;
	ld.global.f32 	%f52, [%rd59];
	mad.lo.s64 	%rd60, %rd81, %rd5, %rd4;
	shl.b64 	%rd61, %rd60, 2;
	add.s64 	%rd62, %rd1, %rd61;
	ld.global.f32 	%f53, [%rd62];
	fma.rn.f32 	%f54, %f52, %f53, %f66;
	ld.global.f32 	%f55, [%rd59+4];
	shl.b64 	%rd63, %rd5, 2;
	add.s64 	%rd64, %rd62, %rd63;
	ld.global.f32 	%f56, [%rd64];
	fma.rn.f32 	%f66, %f55, %f56, %f54;
	add.s64 	%rd81, %rd81, 2;
$L__BB0_9:
	and.b64  	%rd65, %rd5, 1;
	setp.eq.b64 	%p7, %rd65, 1;
	not.pred 	%p8, %p7;
	@%p8 bra 	$L__BB0_11;
	add.s64 	%rd66, %rd81, %rd6;
	shl.b64 	%rd67, %rd66, 2;
	add.s64 	%rd68, %rd2, %rd67;
	ld.global.f32 	%f57, [%rd68];
	mad.lo.s64 	%rd69, %rd81, %rd5, %rd4;
	shl.b64 	%rd70, %rd69, 2;
	add.s64 	%rd71, %rd1, %rd70;
	ld.global.f32 	%f58, [%rd71];
	fma.rn.f32 	%f66, %f57, %f58, %f66;
$L__BB0_11:
	ld.param.u64 	%rd76, [ijk_param_0];
	cvta.to.global.u64 	%rd72, %rd76;
	add.s64 	%rd73, %rd6, %rd4;
	shl.b64 	%rd74, %rd73, 2;
	add.s64 	%rd75, %rd72, %rd74;
	st.global.f32 	[%rd75], %f66;
	ret;

}


// ===== COMPILED SASS (sm_100) =====

	.target	sm_100

	.elftype	@"ET_EXEC"


//--------------------- .note.nv.tkinfo           --------------------------
	.section	.note.nv.tkinfo,"",@"SHT_NOTE"
	.sectionflags	@"SHF_NOTE_NV_TKINFO"
	.tkinfo
        /*0018*/ 	.word	0x00000002
        /*0030*/ 	.string	""
        /*0030*/ 	.string	"ptxas"
        /*0030*/ 	.string	"Cuda compilation tools, release 13.0, V13.0.88"
        /*0030*/ 	.string	"Build cuda_13.0.r13.0/compiler.36424714_0"
        /*0030*/ 	.string	"-arch sm_100 -m 64 "



//--------------------- .note.nv.cuinfo           --------------------------
	.section	.note.nv.cuinfo,"",@"SHT_NOTE"
	.sectionflags	@"SHF_NOTE_NV_CUINFO"
        /*0018*/ 	.short	0x0002
        /*001a*/ 	.short	0x0064
        /*001c*/ 	.short	0x0082
	.zero		2


//--------------------- .nv.info                  --------------------------
	.section	.nv.info,"",@"SHT_CUDA_INFO"
	.align	4


	//----- nvinfo : EIATTR_REGCOUNT
	.align		4
        /*0000*/ 	.byte	0x04, 0x2f
        /*0002*/ 	.short	(.L_1 - .L_0)
	.align		4
.L_0:
        /*0004*/ 	.word	index@(ijk)
        /*0008*/ 	.word	0x00000020


	//----- nvinfo : EIATTR_FRAME_SIZE
	.align		4
.L_1:
        /*000c*/ 	.byte	0x04, 0x11
        /*000e*/ 	.short	(.L_3 - .L_2)
	.align		4
.L_2:
        /*0010*/ 	.word	index@(ijk)
        /*0014*/ 	.word	0x00000000


	//----- nvinfo : EIATTR_MIN_STACK_SIZE
	.align		4
.L_3:
        /*0018*/ 	.byte	0x04, 0x12
        /*001a*/ 	.short	(.L_5 - .L_4)
	.align		4
.L_4:
        /*001c*/ 	.word	index@(ijk)
        /*0020*/ 	.word	0x00000000
.L_5:


//--------------------- .nv.compat                --------------------------
	.section	.nv.compat,"",@"SHT_CUDA_COMPAT_INFO"
	.align	4
        /*0000*/ 	.byte	0x02, 0x09, 0x00, 0x00, 0x02, 0x02, 0x01, 0x00, 0x02, 0x05, 0x05, 0x00, 0x03, 0x07, 0x01, 0x01
        /*0010*/ 	.byte	0x02, 0x03, 0x00, 0x00, 0x02, 0x06, 0x01, 0x00, 0x04, 0x0b, 0x08, 0x00, 0x09, 0x00, 0x00, 0x00
        /*0020*/ 	.byte	0x00, 0x00, 0x00, 0x00


//--------------------- .nv.info.ijk              --------------------------
	.section	.nv.info.ijk,"",@"SHT_CUDA_INFO"
	.sectionflags	@""
	.align	4


	//----- nvinfo : EIATTR_CUDA_API_VERSION
	.align		4
        /*0000*/ 	.byte	0x04, 0x37
        /*0002*/ 	.short	(.L_7 - .L_6)
.L_6:
        /*0004*/ 	.word	0x00000082


	//----- nvinfo : EIATTR_KPARAM_INFO
	.align		4
.L_7:
        /*0008*/ 	.byte	0x04, 0x17
        /*000a*/ 	.short	(.L_9 - .L_8)
.L_8:
        /*000c*/ 	.word	0x00000000
        /*0010*/ 	.short	0x0002
        /*0012*/ 	.short	0x0010
        /*0014*/ 	.byte	0x00, 0xf5, 0x21, 0x00


	//----- nvinfo : EIATTR_KPARAM_INFO
	.align		4
.L_9:
        /*0018*/ 	.byte	0x04, 0x17
        /*001a*/ 	.short	(.L_11 - .L_10)
.L_10:
        /*001c*/ 	.word	0x00000000
        /*0020*/ 	.short	0x0001
        /*0022*/ 	.short	0x0008
        /*0024*/ 	.byte	0x00, 0xf5, 0x21, 0x00


	//----- nvinfo : EIATTR_KPARAM_INFO
	.align		4
.L_11:
        /*0028*/ 	.byte	0x04, 0x17
        /*002a*/ 	.short	(.L_13 - .L_12)
.L_12:
        /*002c*/ 	.word	0x00000000
        /*0030*/ 	.short	0x0000
        /*0032*/ 	.short	0x0000
        /*0034*/ 	.byte	0x00, 0xf5, 0x21, 0x00


	//----- nvinfo : EIATTR_SPARSE_MMA_MASK
	.align		4
.L_13:
        /*0038*/ 	.byte	0x03, 0x50
        /*003a*/ 	.short	0x0000


	//----- nvinfo : EIATTR_MAXREG_COUNT
	.align		4
        /*003c*/ 	.byte	0x03, 0x1b
        /*003e*/ 	.short	0x00ff


	//----- nvinfo : EIATTR_MERCURY_ISA_VERSION
	.align		4
        /*0040*/ 	.byte	0x03, 0x5f
        /*0042*/ 	.short	0x0101


	//----- nvinfo : EIATTR_VRC_CTA_INIT_COUNT
	.align		4
        /*0044*/ 	.byte	0x02, 0x4a
	.zero		1
	.zero		1


	//----- nvinfo : EIATTR_EXIT_INSTR_OFFSETS
	.align		4
        /*0048*/ 	.byte	0x04, 0x1c
        /*004a*/ 	.short	(.L_15 - .L_14)


	//   ....[0]....
.L_14:
        /*004c*/ 	.word	0x00000bf0


	//----- nvinfo : EIATTR_CBANK_PARAM_SIZE
	.align		4
.L_15:
        /*0050*/ 	.byte	0x03, 0x19
        /*0052*/ 	.short	0x0018


	//----- nvinfo : EIATTR_PARAM_CBANK
	.align		4
        /*0054*/ 	.byte	0x04, 0x0a
        /*0056*/ 	.short	(.L_17 - .L_16)
	.align		4
.L_16:
        /*0058*/ 	.word	index@(.nv.constant0.ijk)
        /*005c*/ 	.short	0x0380
        /*005e*/ 	.short	0x0018


	//----- nvinfo : EIATTR_SW_WAR
	.align		4
.L_17:
        /*0060*/ 	.byte	0x04, 0x36
        /*0062*/ 	.short	(.L_19 - .L_18)
.L_18:
        /*0064*/ 	.word	0x00000008
.L_19:


//--------------------- .nv.callgraph             --------------------------
	.section	.nv.callgraph,"",@"SHT_CUDA_CALLGRAPH"
	.align	4
	.sectionentsize	8
	.align		4
        /*0000*/ 	.word	0x00000000
	.align		4
        /*0004*/ 	.word	0xffffffff
	.align		4
        /*0008*/ 	.word	0x00000000
	.align		4
        /*000c*/ 	.word	0xfffffffe
	.align		4
        /*0010*/ 	.word	0x00000000
	.align		4
        /*0014*/ 	.word	0xfffffffd
	.align		4
        /*0018*/ 	.word	0x00000000
	.align		4
        /*001c*/ 	.word	0xfffffffc


//--------------------- .text.ijk                 --------------------------
	.section	.text.ijk,"ax",@progbits
	.align	128
        .global         ijk
        .type           ijk,@function
        .size           ijk,(.L_x_6 - ijk)
        .other          ijk,@"STO_CUDA_ENTRY STV_DEFAULT"
ijk:
.text.ijk:
[----:B------:R-:W-:Y:S08]  /*0000*/  LDC R1, c[0x0][0x37c] ;  /* 0x0000df00ff017b82 */ /* 0x000ff00000000800 */
[----:B------:R-:W0:Y:S01]  /*0010*/  LDC R12, c[0x0][0x364] ;  /* 0x0000d900ff0c7b82 */ /* 0x000e220000000800 */
[----:B------:R-:W1:Y:S01]  /*0020*/  S2R R11, SR_TID.X ;  /* 0x00000000000b7919 */ /* 0x000e620000002100 */
[----:B------:R-:W-:-:S02]  /*0030*/  IMAD.MOV.U32 R2, RZ, RZ, RZ ;  /* 0x000000ffff027224 */ /* 0x000fc400078e00ff */
[----:B------:R-:W-:Y:S01]  /*0040*/  IMAD.MOV.U32 R5, RZ, RZ, RZ ;  /* 0x000000ffff057224 */ /* 0x000fe200078e00ff */
[----:B------:R-:W2:Y:S01]  /*0050*/  S2R R9, SR_TID.Y ;  /* 0x0000000000097919 */ /* 0x000ea20000002200 */
[----:B------:R-:W-:Y:S02]  /*0060*/  IMAD.MOV.U32 R7, RZ, RZ, RZ ;  /* 0x000000ffff077224 */ /* 0x000fe400078e00ff */
[----:B------:R-:W1:Y:S01]  /*0070*/  LDC R10, c[0x0][0x360] ;  /* 0x0000d800ff0a7b82 */ /* 0x000e620000000800 */
[----:B------:R-:W0:Y:S07]  /*0080*/  LDCU UR7, c[0x0][0x374] ;  /* 0x00006e80ff0777ac */ /* 0x000e2e0008000800 */
[----:B------:R-:W1:Y:S08]  /*0090*/  S2UR UR4, SR_CTAID.X ;  /* 0x00000000000479c3 */ /* 0x000e700000002500 */
[----:B------:R-:W2:Y:S01]  /*00a0*/  S2UR UR6, SR_CTAID.Y ;  /* 0x00000000000679c3 */ /* 0x000ea20000002600 */
[----:B0-----:R-:W-:-:S05]  /*00b0*/  IMAD R0, R12, UR7, RZ ;  /* 0x000000070c007c24 */ /* 0x001fca000f8e02ff */
[----:B------:R-:W-:Y:S01]  /*00c0*/  ISETP.GE.U32.AND P0, PT, R0, 0x8, PT ;  /* 0x000000080000780c */ /* 0x000fe20003f06070 */
[----:B-1----:R-:W-:Y:S01]  /*00d0*/  IMAD R10, R10, UR4, R11 ;  /* 0x000000040a0a7c24 */ /* 0x002fe2000f8e020b */
[----:B------:R-:W0:Y:S01]  /*00e0*/  LDCU.64 UR4, c[0x0][0x358] ;  /* 0x00006b00ff0477ac */ /* 0x000e220008000a00 */
[----:B--2---:R-:W-:-:S10]  /*00f0*/  IMAD R9, R12, UR6, R9 ;  /* 0x000000060c097c24 */ /* 0x004fd4000f8e0209 */
[----:B------:R-:W-:Y:S05]  /*0100*/  @!P0 BRA `(.L_x_0) ;  /* 0x0000000400308947 */ /* 0x000fea0003800000 */
[----:B------:R-:W1:Y:S01]  /*0110*/  LDCU.64 UR8, c[0x0][0x390] ;  /* 0x00007200ff0877ac */ /* 0x000e620008000a00 */
[----:B------:R-:W-:Y:S01]  /*0120*/  IMAD.WIDE.U32 R12, R12, UR7, RZ ;  /* 0x000000070c0c7c25 */ /* 0x000fe2000f8e00ff */
[----:B------:R-:W-:-:S03]  /*0130*/  LOP3.LUT R5, R0, 0x7fffff8, RZ, 0xc0, !PT ;  /* 0x07fffff800057812 */ /* 0x000fc600078ec0ff */
[----:B------:R-:W-:Y:S01]  /*0140*/  HFMA2 R7, -RZ, RZ, 0, 0 ;  /* 0x00000000ff077431 */ /* 0x000fe200000001ff */
[----:B------:R-:W2:Y:S01]  /*0150*/  LDCU.64 UR10, c[0x0][0x388] ;  /* 0x00007100ff0a77ac */ /* 0x000ea20008000a00 */
[-C--:B------:R-:W-:Y:S01]  /*0160*/  IMAD R19, R13, R9.reuse, RZ ;  /* 0x000000090d137224 */ /* 0x080fe200078e02ff */
[C-C-:B------:R-:W-:Y:S01]  /*0170*/  SHF.L.U64.HI R6, R12.reuse, 0x2, R13.reuse ;  /* 0x000000020c067819 */ /* 0x140fe2000001020d */
[C---:B------:R-:W-:Y:S01]  /*0180*/  IMAD.WIDE.U32 R2, R12.reuse, R9, RZ ;  /* 0x000000090c027225 */ /* 0x040fe200078e00ff */
[C-C-:B------:R-:W-:Y:S02]  /*0190*/  SHF.L.U64.HI R8, R12.reuse, 0x5, R13.reuse ;  /* 0x000000050c087819 */ /* 0x140fe4000001020d */
[C---:B------:R-:W-:Y:S01]  /*01a0*/  SHF.L.U64.HI R22, R12.reuse, 0x3, R13 ;  /* 0x000000030c167819 */ /* 0x040fe2000001020d */
[----:B------:R-:W-:Y:S01]  /*01b0*/  IMAD.IADD R19, R3, 0x1, R19 ;  /* 0x0000000103137824 */ /* 0x000fe200078e0213 */
[----:B------:R-:W-:Y:S01]  /*01c0*/  SHF.L.U64.HI R24, R12, 0x4, R13 ;  /* 0x000000040c187819 */ /* 0x000fe2000001020d */
[----:B------:R-:W-:-:S02]  /*01d0*/  IMAD.MOV.U32 R23, RZ, RZ, RZ ;  /* 0x000000ffff177224 */ /* 0x000fc400078e00ff */
[----:B------:R-:W-:Y:S01]  /*01e0*/  IMAD.MOV.U32 R25, RZ, RZ, R5 ;  /* 0x000000ffff197224 */ /* 0x000fe200078e0005 */
[----:B-1----:R-:W-:Y:S02]  /*01f0*/  LEA R4, P0, R10, UR8, 0x2 ;  /* 0x000000080a047c11 */ /* 0x002fe4000f8010ff */
[----:B--2---:R-:W-:Y:S02]  /*0200*/  LEA R18, P1, R2, UR10, 0x2 ;  /* 0x0000000a02127c11 */ /* 0x004fe4000f8210ff */
[----:B------:R-:W-:Y:S02]  /*0210*/  LEA.HI.X R3, R10, UR9, RZ, 0x2, P0 ;  /* 0x000000090a037c11 */ /* 0x000fe400080f14ff */
[----:B------:R-:W-:Y:S01]  /*0220*/  LEA.HI.X R19, R2, UR11, R19, 0x2, P1 ;  /* 0x0000000b02137c11 */ /* 0x000fe200088f1413 */
[----:B------:R-:W-:Y:S01]  /*0230*/  IMAD.MOV.U32 R2, RZ, RZ, RZ ;  /* 0x000000ffff027224 */ /* 0x000fe200078e00ff */
[----:B------:R-:W-:-:S04]  /*0240*/  IADD3 R18, P0, PT, R18, 0x10, RZ ;  /* 0x0000001012127810 */ /* 0x000fc80007f1e0ff */
[----:B------:R-:W-:-:S09]  /*0250*/  IADD3.X R19, PT, PT, RZ, R19, RZ, P0, !PT ;  /* 0x00000013ff137210 */ /* 0x000fd200007fe4ff */
.L_x_1:
[----:B------:R-:W-:Y:S01]  /*0260*/  IMAD.MOV.U32 R16, RZ, RZ, R18 ;  /* 0x000000ffff107224 */ /* 0x000fe200078e0012 */
[-C--:B------:R-:W-:Y:S01]  /*0270*/  MOV R14, R4.reuse ;  /* 0x00000004000e7202 */ /* 0x080fe20000000f00 */
[----:B------:R-:W-:Y:S01]  /*0280*/  IMAD.MOV.U32 R17, RZ, RZ, R19 ;  /* 0x000000ffff117224 */ /* 0x000fe200078e0013 */
[----:B------:R-:W-:Y:S01]  /*0290*/  LEA R28, P0, R12, R4, 0x2 ;  /* 0x000000040c1c7211 */ /* 0x000fe200078010ff */
[----:B------:R-:W-:-:S03]  /*02a0*/  IMAD.MOV.U32 R15, RZ, RZ, R3 ;  /* 0x000000ffff0f7224 */ /* 0x000fc600078e0003 */
[----:B0-----:R-:W2:Y:S01]  /*02b0*/  LDG.E R27, desc[UR4][R16.64+-0x10] ;  /* 0xfffff004101b7981 */ /* 0x001ea2000c1e1900 */
[----:B------:R-:W-:-:S03]  /*02c0*/  IMAD.X R29, R3, 0x1, R6, P0 ;  /* 0x00000001031d7824 */ /* 0x000fc600000e0606 */
[----:B------:R-:W2:Y:S04]  /*02d0*/  LDG.E R20, desc[UR4][R14.64] ;  /* 0x000000040e147981 */ /* 0x000ea8000c1e1900 */
[----:B------:R-:W3:Y:S04]  /*02e0*/  LDG.E R28, desc[UR4][R28.64] ;  /* 0x000000041c1c7981 */ /* 0x000ee8000c1e1900 */
[----:B------:R-:W3:Y:S01]  /*02f0*/  LDG.E R21, desc[UR4][R16.64+-0xc] ;  /* 0xfffff40410157981 */ /* 0x000ee2000c1e1900 */
[----:B------:R-:W-:-:S05]  /*0300*/  LEA R18, P0, R12, R4, 0x3 ;  /* 0x000000040c127211 */ /* 0x000fca00078018ff */
[----:B------:R-:W-:Y:S01]  /*0310*/  IMAD.X R19, R3, 0x1, R22, P0 ;  /* 0x0000000103137824 */ /* 0x000fe200000e0616 */
[----:B------:R-:W4:Y:S04]  /*0320*/  LDG.E R29, desc[UR4][R16.64+-0x8] ;  /* 0xfffff804101d7981 */ /* 0x000f28000c1e1900 */
[----:B------:R0:W4:Y:S02]  /*0330*/  LDG.E R18, desc[UR4][R18.64] ;  /* 0x0000000412127981 */ /* 0x000124000c1e1900 */
[----:B0-----:R-:W-:Y:S02]  /*0340*/  IMAD R19, R13, 0xc, RZ ;  /* 0x0000000c0d137824 */ /* 0x001fe400078e02ff */
[----:B--2---:R-:W-:Y:S01]  /*0350*/  FFMA R2, R27, R20, R2 ;  /* 0x000000141b027223 */ /* 0x004fe20000000002 */
[C---:B------:R-:W-:Y:S01]  /*0360*/  IMAD.WIDE.U32 R26, R12.reuse, 0xc, R14 ;  /* 0x0000000c0c1a7825 */ /* 0x040fe200078e000e */
[----:B------:R-:W-:-:S03]  /*0370*/  LEA R20, P0, R12, R4, 0x4 ;  /* 0x000000040c147211 */ /* 0x000fc600078020ff */
[----:B------:R-:W-:Y:S02]  /*0380*/  IMAD.IADD R27, R27, 0x1, R19 ;  /* 0x000000011b1b7824 */ /* 0x000fe400078e0213 */
[----:B------:R-:W2:Y:S01]  /*0390*/  LDG.E R19, desc[UR4][R16.64] ;  /* 0x0000000410137981 */ /* 0x000ea2000c1e1900 */
[----:B---3--:R-:W-:Y:S01]  /*03a0*/  FFMA R2, R21, R28, R2 ;  /* 0x0000001c15027223 */ /* 0x008fe20000000002 */
[----:B------:R-:W-:Y:S02]  /*03b0*/  IADD3.X R21, PT, PT, R3, R24, RZ, P0, !PT ;  /* 0x0000001803157210 */ /* 0x000fe400007fe4ff */
[----:B------:R-:W3:Y:S04]  /*03c0*/  LDG.E R27, desc[UR4][R26.64] ;  /* 0x000000041a1b7981 */ /* 0x000ee8000c1e1900 */
[----:B------:R-:W3:Y:S04]  /*03d0*/  LDG.E R28, desc[UR4][R16.64+-0x4] ;  /* 0xfffffc04101c7981 */ /* 0x000ee8000c1e1900 */
[----:B------:R-:W2:Y:S01]  /*03e0*/  LDG.E R20, desc[UR4][R20.64] ;  /* 0x0000000414147981 */ /* 0x000ea2000c1e1900 */
[----:B----4-:R-:W-:Y:S01]  /*03f0*/  FFMA R2, R29, R18, R2 ;  /* 0x000000121d027223 */ /* 0x010fe20000000002 */
[----:B------:R-:W-:-:S02]  /*0400*/  IMAD R29, R13, 0x18, RZ ;  /* 0x000000180d1d7824 */ /* 0x000fc400078e02ff */
[----:B------:R-:W4:Y:S01]  /*0410*/  LDG.E R26, desc[UR4][R16.64+0xc] ;  /* 0x00000c04101a7981 */ /* 0x000f22000c1e1900 */
[----:B---3--:R-:W-:Y:S01]  /*0420*/  FFMA R2, R28, R27, R2 ;  /* 0x0000001b1c027223 */ /* 0x008fe20000000002 */
[----:B------:R-:W-:-:S03]  /*0430*/  IMAD R28, R13, 0x14, RZ ;  /* 0x000000140d1c7824 */ /* 0x000fc600078e02ff */
[----:B--2---:R-:W-:Y:S01]  /*0440*/  FFMA R2, R19, R20, R2 ;  /* 0x0000001413027223 */ /* 0x004fe20000000002 */
[----:B------:R-:W-:-:S04]  /*0450*/  IMAD.WIDE.U32 R18, R12, 0x14, R14 ;  /* 0x000000140c127825 */ /* 0x000fc800078e000e */
[----:B------:R-:W-:-:S04]  /*0460*/  IMAD.WIDE.U32 R20, R12, 0x18, R14 ;  /* 0x000000180c147825 */ /* 0x000fc800078e000e */
[----:B------:R-:W-:Y:S02]  /*0470*/  IMAD.IADD R19, R19, 0x1, R28 ;  /* 0x0000000113137824 */ /* 0x000fe400078e021c */
[----:B------:R-:W-:-:S03]  /*0480*/  IMAD.WIDE.U32 R14, R12, 0x1c, R14 ;  /* 0x0000001c0c0e7825 */ /* 0x000fc600078e000e */
[----:B------:R-:W2:Y:S01]  /*0490*/  LDG.E R18, desc[UR4][R18.64] ;  /* 0x0000000412127981 */ /* 0x000ea2000c1e1900 */
[----:B------:R-:W-:Y:S02]  /*04a0*/  IMAD R27, R13, 0x1c, RZ ;  /* 0x0000001c0d1b7824 */ /* 0x000fe400078e02ff */
[----:B------:R-:W-:Y:S02]  /*04b0*/  IMAD.IADD R21, R21, 0x1, R29 ;  /* 0x0000000115157824 */ /* 0x000fe400078e021d */
[----:B------:R-:W2:Y:S01]  /*04c0*/  LDG.E R29, desc[UR4][R16.64+0x4] ;  /* 0x00000404101d7981 */ /* 0x000ea2000c1e1900 */
[----:B------:R-:W-:-:S03]  /*04d0*/  IMAD.IADD R15, R15, 0x1, R27 ;  /* 0x000000010f0f7824 */ /* 0x000fc600078e021b */
[----:B------:R-:W3:Y:S04]  /*04e0*/  LDG.E R20, desc[UR4][R20.64] ;  /* 0x0000000414147981 */ /* 0x000ee8000c1e1900 */
[----:B------:R-:W3:Y:S04]  /*04f0*/  LDG.E R27, desc[UR4][R16.64+0x8] ;  /* 0x00000804101b7981 */ /* 0x000ee8000c1e1900 */
[----:B------:R-:W4:Y:S01]  /*0500*/  LDG.E R15, desc[UR4][R14.64] ;  /* 0x000000040e0f7981 */ /* 0x000f22000c1e1900 */
[----:B------:R-:W-:-:S04]  /*0510*/  IADD3 R25, P0, PT, R25, -0x8, RZ ;  /* 0xfffffff819197810 */ /* 0x000fc80007f1e0ff */
[----:B------:R-:W-:Y:S02]  /*0520*/  IADD3.X R23, PT, PT, R23, -0x1, RZ, P0, !PT ;  /* 0xffffffff17177810 */ /* 0x000fe400007fe4ff */
[----:B------:R-:W-:-:S04]  /*0530*/  ISETP.NE.U32.AND P0, PT, R25, RZ, PT ;  /* 0x000000ff1900720c */ /* 0x000fc80003f05070 */
[----:B------:R-:W-:Y:S02]  /*0540*/  ISETP.NE.AND.EX P0, PT, R23, RZ, PT, P0 ;  /* 0x000000ff1700720c */ /* 0x000fe40003f05300 */
[----:B------:R-:W-:-:S05]  /*0550*/  LEA R4, P1, R12, R4, 0x5 ;  /* 0x000000040c047211 */ /* 0x000fca00078228ff */
[----:B------:R-:W-:Y:S02]  /*0560*/  IMAD.X R3, R3, 0x1, R8, P1 ;  /* 0x0000000103037824 */ /* 0x000fe400008e0608 */
[----:B--2---:R-:W-:Y:S01]  /*0570*/  FFMA R2, R29, R18, R2 ;  /* 0x000000121d027223 */ /* 0x004fe20000000002 */
[----:B------:R-:W-:-:S03]  /*0580*/  IADD3 R18, P2, PT, R16, 0x20, RZ ;  /* 0x0000002010127810 */ /* 0x000fc60007f5e0ff */
[----:B---3--:R-:W-:Y:S01]  /*0590*/  FFMA R2, R27, R20, R2 ;  /* 0x000000141b027223 */ /* 0x008fe20000000002 */
[----:B------:R-:W-:-:S03]  /*05a0*/  IADD3.X R19, PT, PT, RZ, R17, RZ, P2, !PT ;  /* 0x00000011ff137210 */ /* 0x000fc600017fe4ff */
[----:B----4-:R-:W-:Y:S01]  /*05b0*/  FFMA R2, R26, R15, R2 ;  /* 0x0000000f1a027223 */ /* 0x010fe20000000002 */
[----:B------:R-:W-:Y:S06]  /*05c0*/  @P0 BRA `(.L_x_1) ;  /* 0xfffffffc00240947 */ /* 0x000fec000383ffff */
.L_x_0:
[----:B------:R-:W-:Y:S01]  /*05d0*/  LOP3.LUT R3, R0, 0x7, RZ, 0xc0, !PT ;  /* 0x0000000700037812 */ /* 0x000fe200078ec0ff */
[----:B------:R-:W-:-:S03]  /*05e0*/  IMAD.WIDE.U32 R8, R9, R0, RZ ;  /* 0x0000000009087225 */ /* 0x000fc600078e00ff */
[----:B------:R-:W-:-:S04]  /*05f0*/  ISETP.NE.U32.AND P0, PT, R3, RZ, PT ;  /* 0x000000ff0300720c */ /* 0x000fc80003f05070 */
[----:B------:R-:W-:-:S13]  /*0600*/  ISETP.NE.AND.EX P0, PT, RZ, RZ, PT, P0 ;  /* 0x000000ffff00720c */ /* 0x000fda0003f05300 */
[----:B------:R-:W-:Y:S05]  /*0610*/  @!P0 BRA `(.L_x_2) ;  /* 0x00000004005c8947 */ /* 0x000fea0003800000 */
[----:B------:R-:W-:Y:S02]  /*0620*/  ISETP.GE.U32.AND P1, PT, R3, 0x4, PT ;  /* 0x000000040300780c */ /* 0x000fe40003f26070 */
[----:B------:R-:W-:Y:S02]  /*0630*/  LOP3.LUT R23, R0, 0x3, RZ, 0xc0, !PT ;  /* 0x0000000300177812 */ /* 0x000fe400078ec0ff */
[----:B------:R-:W-:Y:S02]  /*0640*/  ISETP.GE.U32.AND.EX P1, PT, RZ, RZ, PT, P1 ;  /* 0x000000ffff00720c */ /* 0x000fe40003f26110 */
[----:B------:R-:W-:-:S04]  /*0650*/  ISETP.NE.U32.AND P0, PT, R23, RZ, PT ;  /* 0x000000ff1700720c */ /* 0x000fc80003f05070 */
[----:B------:R-:W-:-:S07]  /*0660*/  ISETP.NE.AND.EX P0, PT, RZ, RZ, PT, P0 ;  /* 0x000000ffff00720c */ /* 0x000fce0003f05300 */
[----:B------:R-:W-:Y:S06]  /*0670*/  @!P1 BRA `(.L_x_3) ;  /* 0x0000000000889947 */ /* 0x000fec0003800000 */
[----:B------:R-:W1:Y:S01]  /*0680*/  LDCU.64 UR6, c[0x0][0x388] ;  /* 0x00007100ff0677ac */ /* 0x000e620008000a00 */
[----:B------:R-:W-:Y:S01]  /*0690*/  IMAD.MOV.U32 R11, RZ, RZ, RZ ;  /* 0x000000ffff0b7224 */ /* 0x000fe200078e00ff */
[-C--:B------:R-:W-:Y:S01]  /*06a0*/  IADD3 R4, P2, PT, R8, R5.reuse, RZ ;  /* 0x0000000508047210 */ /* 0x080fe20007f5e0ff */
[----:B------:R-:W-:Y:S01]  /*06b0*/  IMAD R3, R7, R0, RZ ;  /* 0x0000000007037224 */ /* 0x000fe200078e02ff */
[----:B------:R-:W2:Y:S01]  /*06c0*/  LDCU.64 UR8, c[0x0][0x390] ;  /* 0x00007200ff0877ac */ /* 0x000ea20008000a00 */
[C---:B------:R-:W-:Y:S01]  /*06d0*/  IMAD.WIDE.U32 R14, R0.reuse, R5, R10 ;  /* 0x00000005000e7225 */ /* 0x040fe200078e000a */
[----:B------:R-:W-:Y:S02]  /*06e0*/  IADD3.X R13, PT, PT, R9, R7, RZ, P2, !PT ;  /* 0x00000007090d7210 */ /* 0x000fe400017fe4ff */
[----:B------:R-:W-:Y:S01]  /*06f0*/  SHF.R.U32.HI R25, RZ, 0x1e, R0 ;  /* 0x0000001eff197819 */ /* 0x000fe20000011600 */
[----:B------:R-:W-:Y:S02]  /*0700*/  IMAD.IADD R3, R15, 0x1, R3 ;  /* 0x000000010f037824 */ /* 0x000fe400078e0203 */
[----:B------:R-:W-:Y:S01]  /*0710*/  IMAD.SHL.U32 R15, R0, 0x4, RZ ;  /* 0x00000004000f7824 */ /* 0x000fe200078e00ff */
[----:B-1----:R-:W-:-:S02]  /*0720*/  LEA R12, P2, R4, UR6, 0x2 ;  /* 0x00000006040c7c11 */ /* 0x002fc4000f8410ff */
[----:B--2---:R-:W-:Y:S02]  /*0730*/  LEA R20, P1, R14, UR8, 0x2 ;  /* 0x000000080e147c11 */ /* 0x004fe4000f8210ff */
[----:B------:R-:W-:Y:S02]  /*0740*/  LEA.HI.X R13, R4, UR7, R13, 0x2, P2 ;  /* 0x00000007040d7c11 */ /* 0x000fe400090f140d */
[----:B------:R-:W-:Y:S02]  /*0750*/  LEA.HI.X R21, R14, UR9, R3, 0x2, P1 ;  /* 0x000000090e157c11 */ /* 0x000fe400088f1403 */
[C---:B------:R-:W-:Y:S01]  /*0760*/  IADD3 R18, P2, PT, R15.reuse, R20, RZ ;  /* 0x000000140f127210 */ /* 0x040fe20007f5e0ff */
[----:B0-----:R-:W2:Y:S03]  /*0770*/  LDG.E R3, desc[UR4][R12.64] ;  /* 0x000000040c037981 */ /* 0x001ea6000c1e1900 */
[----:B------:R-:W-:Y:S01]  /*0780*/  IADD3 R16, P1, PT, R15, R18, RZ ;  /* 0x000000120f107210 */ /* 0x000fe20007f3e0ff */
[----:B------:R-:W-:Y:S01]  /*0790*/  IMAD.X R19, R25, 0x1, R21, P2 ;  /* 0x0000000119137824 */ /* 0x000fe200010e0615 */
[----:B------:R-:W2:Y:S02]  /*07a0*/  LDG.E R4, desc[UR4][R20.64] ;  /* 0x0000000414047981 */ /* 0x000ea4000c1e1900 */
[----:B------:R-:W-:Y:S01]  /*07b0*/  IADD3 R14, P2, PT, R15, R16, RZ ;  /* 0x000000100f0e7210 */ /* 0x000fe20007f5e0ff */
[C---:B------:R-:W-:Y:S01]  /*07c0*/  IMAD.X R17, R25.reuse, 0x1, R19, P1 ;  /* 0x0000000119117824 */ /* 0x040fe200008e0613 */
[----:B------:R-:W3:Y:S04]  /*07d0*/  LDG.E R18, desc[UR4][R18.64] ;  /* 0x0000000412127981 */ /* 0x000ee8000c1e1900 */
[----:B------:R-:W3:Y:S01]  /*07e0*/  LDG.E R6, desc[UR4][R12.64+0x4] ;  /* 0x000004040c067981 */ /* 0x000ee2000c1e1900 */
[----:B------:R-:W-:-:S03]  /*07f0*/  IADD3.X R15, PT, PT, R25, R17, RZ, P2, !PT ;  /* 0x00000011190f7210 */ /* 0x000fc600017fe4ff */
[----:B------:R-:W4:Y:S04]  /*0800*/  LDG.E R16, desc[UR4][R16.64] ;  /* 0x0000000410107981 */ /* 0x000f28000c1e1900 */
[----:B------:R-:W4:Y:S04]  /*0810*/  LDG.E R22, desc[UR4][R12.64+0x8] ;  /* 0x000008040c167981 */ /* 0x000f28000c1e1900 */
[----:B------:R-:W5:Y:S04]  /*0820*/  LDG.E R20, desc[UR4][R12.64+0xc] ;  /* 0x00000c040c147981 */ /* 0x000f68000c1e1900 */
[----:B------:R-:W5:Y:S01]  /*0830*/  LDG.E R14, desc[UR4][R14.64] ;  /* 0x000000040e0e7981 */ /* 0x000f62000c1e1900 */
[----:B------:R-:W-:-:S05]  /*0840*/  IADD3 R5, P1, PT, R5, 0x4, RZ ;  /* 0x0000000405057810 */ /* 0x000fca0007f3e0ff */
[----:B------:R-:W-:Y:S02]  /*0850*/  IMAD.X R7, RZ, RZ, R7, P1 ;  /* 0x000000ffff077224 */ /* 0x000fe400008e0607 */
[----:B--2---:R-:W-:-:S04]  /*0860*/  FFMA R3, R3, R4, R2 ;  /* 0x0000000403037223 */ /* 0x004fc80000000002 */
[----:B---3--:R-:W-:-:S04]  /*0870*/  FFMA R3, R6, R18, R3 ;  /* 0x0000001206037223 */ /* 0x008fc80000000003 */
[----:B----4-:R-:W-:-:S04]  /*0880*/  FFMA R3, R22, R16, R3 ;  /* 0x0000001016037223 */ /* 0x010fc80000000003 */
[----:B-----5:R-:W-:-:S07]  /*0890*/  FFMA R2, R20, R14, R3 ;  /* 0x0000000e14027223 */ /* 0x020fce0000000003 */
.L_x_3:
[----:B------:R-:W-:Y:S05]  /*08a0*/  @!P0 BRA `(.L_x_2) ;  /* 0x0000000000b88947 */ /* 0x000fea0003800000 */
[----:B------:R-:W-:Y:S02]  /*08b0*/  ISETP.NE.U32.AND P1, PT, R23, 0x1, PT ;  /* 0x000000011700780c */ /* 0x000fe40003f25070 */
[----:B------:R-:W-:Y:S02]  /*08c0*/  LOP3.LUT R3, R0, 0x1, RZ, 0xc0, !PT ;  /* 0x0000000100037812 */ /* 0x000fe400078ec0ff */
[----:B------:R-:W-:Y:S02]  /*08d0*/  ISETP.NE.AND.EX P1, PT, RZ, RZ, PT, P1 ;  /* 0x000000ffff00720c */ /* 0x000fe40003f25310 */
[----:B------:R-:W-:-:S04]  /*08e0*/  ISETP.NE.U32.AND P0, PT, R3, 0x1, PT ;  /* 0x000000010300780c */ /* 0x000fc80003f05070 */
[----:B------:R-:W-:-:S07]  /*08f0*/  ISETP.NE.U32.AND.EX P0, PT, RZ, RZ, PT, P0 ;  /* 0x000000ffff00720c */ /* 0x000fce0003f05100 */
[----:B------:R-:W-:Y:S06]  /*0900*/  @!P1 BRA `(.L_x_4) ;  /* 0x00000000005c9947 */ /* 0x000fec0003800000 */
[----:B------:R-:W1:Y:S01]  /*0910*/  LDCU.64 UR6, c[0x0][0x388] ;  /* 0x00007100ff0677ac */ /* 0x000e620008000a00 */
[----:B------:R-:W-:Y:S01]  /*0920*/  IMAD.MOV.U32 R12, RZ, RZ, R10 ;  /* 0x000000ffff0c7224 */ /* 0x000fe200078e000a */
[----:B------:R-:W-:Y:S01]  /*0930*/  IADD3 R3, P1, PT, R8, R5, RZ ;  /* 0x0000000508037210 */ /* 0x000fe20007f3e0ff */
[----:B------:R-:W-:Y:S01]  /*0940*/  IMAD.MOV.U32 R13, RZ, RZ, RZ ;  /* 0x000000ffff0d7224 */ /* 0x000fe200078e00ff */
[----:B------:R-:W2:Y:S01]  /*0950*/  LDCU.64 UR8, c[0x0][0x390] ;  /* 0x00007200ff0877ac */ /* 0x000ea20008000a00 */
[----:B------:R-:W-:Y:S01]  /*0960*/  IMAD R17, R7, R0, RZ ;  /* 0x0000000007117224 */ /* 0x000fe200078e02ff */
[----:B------:R-:W-:Y:S01]  /*0970*/  IADD3.X R4, PT, PT, R9, R7, RZ, P1, !PT ;  /* 0x0000000709047210 */ /* 0x000fe20000ffe4ff */
[----:B------:R-:W-:-:S04]  /*0980*/  IMAD.WIDE.U32 R14, R0, R5, R12 ;  /* 0x00000005000e7225 */ /* 0x000fc800078e000c */
[----:B------:R-:W-:Y:S01]  /*0990*/  IMAD.IADD R17, R15, 0x1, R17 ;  /* 0x000000010f117824 */ /* 0x000fe200078e0211 */
[C---:B-1----:R-:W-:Y:S02]  /*09a0*/  LEA R12, P1, R3.reuse, UR6, 0x2 ;  /* 0x00000006030c7c11 */ /* 0x042fe4000f8210ff */
[C---:B--2---:R-:W-:Y:S02]  /*09b0*/  LEA R16, P2, R14.reuse, UR8, 0x2 ;  /* 0x000000080e107c11 */ /* 0x044fe4000f8410ff */
[----:B------:R-:W-:Y:S02]  /*09c0*/  LEA.HI.X R13, R3, UR7, R4, 0x2, P1 ;  /* 0x00000007030d7c11 */ /* 0x000fe400088f1404 */
[----:B------:R-:W-:Y:S02]  /*09d0*/  LEA.HI.X R17, R14, UR9, R17, 0x2, P2 ;  /* 0x000000090e117c11 */ /* 0x000fe400090f1411 */
[C---:B------:R-:W-:Y:S01]  /*09e0*/  LEA R14, P1, R0.reuse, R16, 0x2 ;  /* 0x00000010000e7211 */ /* 0x040fe200078210ff */
[----:B0-----:R-:W2:Y:S03]  /*09f0*/  LDG.E R3, desc[UR4][R12.64] ;  /* 0x000000040c037981 */ /* 0x001ea6000c1e1900 */
[----:B------:R-:W-:Y:S01]  /*0a00*/  LEA.HI.X R15, R0, R17, RZ, 0x2, P1 ;  /* 0x00000011000f7211 */ /* 0x000fe200008f14ff */
[----:B------:R-:W2:Y:S04]  /*0a10*/  LDG.E R16, desc[UR4][R16.64] ;  /* 0x0000000410107981 */ /* 0x000ea8000c1e1900 */
[----:B------:R-:W3:Y:S04]  /*0a20*/  LDG.E R4, desc[UR4][R12.64+0x4] ;  /* 0x000004040c047981 */ /* 0x000ee8000c1e1900 */
[----:B------:R-:W3:Y:S01]  /*0a30*/  LDG.E R14, desc[UR4][R14.64] ;  /* 0x000000040e0e7981 */ /* 0x000ee2000c1e1900 */
[----:B------:R-:W-:-:S05]  /*0a40*/  IADD3 R5, P1, PT, R5, 0x2, RZ ;  /* 0x0000000205057810 */ /* 0x000fca0007f3e0ff */
[----:B------:R-:W-:Y:S02]  /*0a50*/  IMAD.X R7, RZ, RZ, R7, P1 ;  /* 0x000000ffff077224 */ /* 0x000fe400008e0607 */
[----:B--2---:R-:W-:-:S04]  /*0a60*/  FFMA R3, R3, R16, R2 ;  /* 0x0000001003037223 */ /* 0x004fc80000000002 */
[----:B---3--:R-:W-:-:S07]  /*0a70*/  FFMA R2, R4, R14, R3 ;  /* 0x0000000e04027223 */ /* 0x008fce0000000003 */
.L_x_4:
[----:B------:R-:W-:Y:S05]  /*0a80*/  @P0 BRA `(.L_x_2) ;  /* 0x0000000000400947 */ /* 0x000fea0003800000 */
[----:B------:R-:W1:Y:S01]  /*0a90*/  LDCU.64 UR6, c[0x0][0x388] ;  /* 0x00007100ff0677ac */ /* 0x000e620008000a00 */
[----:B------:R-:W-:Y:S01]  /*0aa0*/  MOV R12, R10 ;  /* 0x0000000a000c7202 */ /* 0x000fe20000000f00 */
[----:B------:R-:W-:Y:S01]  /*0ab0*/  IMAD.MOV.U32 R13, RZ, RZ, RZ ;  /* 0x000000ffff0d7224 */ /* 0x000fe200078e00ff */
[----:B------:R-:W2:Y:S01]  /*0ac0*/  LDCU.64 UR8, c[0x0][0x390] ;  /* 0x00007200ff0877ac */ /* 0x000ea20008000a00 */
[----:B------:R-:W-:Y:S02]  /*0ad0*/  IMAD R3, R7, R0, RZ ;  /* 0x0000000007037224 */ /* 0x000fe400078e02ff */
[-C--:B------:R-:W-:Y:S01]  /*0ae0*/  IMAD.WIDE.U32 R12, R0, R5.reuse, R12 ;  /* 0x00000005000c7225 */ /* 0x080fe200078e000c */
[----:B------:R-:W-:-:S04]  /*0af0*/  IADD3 R5, P0, PT, R8, R5, RZ ;  /* 0x0000000508057210 */ /* 0x000fc80007f1e0ff */
[----:B------:R-:W-:Y:S01]  /*0b00*/  IADD3 R3, PT, PT, R13, R3, RZ ;  /* 0x000000030d037210 */ /* 0x000fe20007ffe0ff */
[----:B------:R-:W-:Y:S01]  /*0b10*/  IMAD.X R0, R9, 0x1, R7, P0 ;  /* 0x0000000109007824 */ /* 0x000fe200000e0607 */
[C---:B-1----:R-:W-:Y:S02]  /*0b20*/  LEA R4, P0, R5.reuse, UR6, 0x2 ;  /* 0x0000000605047c11 */ /* 0x042fe4000f8010ff */
[C---:B--2---:R-:W-:Y:S02]  /*0b30*/  LEA R6, P1, R12.reuse, UR8, 0x2 ;  /* 0x000000080c067c11 */ /* 0x044fe4000f8210ff */
[----:B------:R-:W-:Y:S02]  /*0b40*/  LEA.HI.X R5, R5, UR7, R0, 0x2, P0 ;  /* 0x0000000705057c11 */ /* 0x000fe400080f1400 */
[----:B------:R-:W-:-:S04]  /*0b50*/  LEA.HI.X R7, R12, UR9, R3, 0x2, P1 ;  /* 0x000000090c077c11 */ /* 0x000fc800088f1403 */
[----:B0-----:R-:W2:Y:S04]  /*0b60*/  LDG.E R5, desc[UR4][R4.64] ;  /* 0x0000000404057981 */ /* 0x001ea8000c1e1900 */
[----:B------:R-:W2:Y:S02]  /*0b70*/  LDG.E R6, desc[UR4][R6.64] ;  /* 0x0000000406067981 */ /* 0x000ea4000c1e1900 */
[----:B--2---:R-:W-:-:S07]  /*0b80*/  FFMA R2, R5, R6, R2 ;  /* 0x0000000605027223 */ /* 0x004fce0000000002 */
.L_x_2:
[----:B------:R-:W1:Y:S01]  /*0b90*/  LDCU.64 UR6, c[0x0][0x380] ;  /* 0x00007000ff0677ac */ /* 0x000e620008000a00 */
[----:B------:R-:W-:-:S05]  /*0ba0*/  IADD3 R10, P0, PT, R10, R8, RZ ;  /* 0x000000080a0a7210 */ /* 0x000fca0007f1e0ff */
[----:B------:R-:W-:Y:S01]  /*0bb0*/  IMAD.X R9, RZ, RZ, R9, P0 ;  /* 0x000000ffff097224 */ /* 0x000fe200000e0609 */
[----:B-1----:R-:W-:-:S04]  /*0bc0*/  LEA R4, P0, R10, UR6, 0x2 ;  /* 0x000000060a047c11 */ /* 0x002fc8000f8010ff */
[----:B------:R-:W-:-:S05]  /*0bd0*/  LEA.HI.X R5, R10, UR7, R9, 0x2, P0 ;  /* 0x000000070a057c11 */ /* 0x000fca00080f1409 */
[----:B0-----:R-:W-:Y:S01]  /*0be0*/  STG.E desc[UR4][R4.64], R2 ;  /* 0x0000000204007986 */ /* 0x001fe2000c101904 */
[----:B------:R-:W-:Y:S05]  /*0bf0*/  EXIT ;  /* 0x000000000000794d */ /* 0x000fea0003800000 */
.L_x_5:
[----:B------:R-:W-:-:S00]  /*0c00*/  BRA `(.L_x_5) ;  /* 0xfffffffc00fc7947 */ /* 0x000fc0000383ffff */
[----:B------:R-:W-:-:S00]  /*0c10*/  NOP ;  /* 0x0000000000007918 */ /* 0x000fc00000000000 */
        /* <DEDUP_REMOVED lines=14> */
.L_x_6:


//--------------------- .nv.shared.reserved.0     --------------------------
	.section	.nv.shared.reserved.0,"aw",@nobits
	.weak		__nv_reservedSMEM_offset_0_alias
	.size		__nv_reservedSMEM_offset_0_alias, 0, 64
	.other		__nv_reservedSMEM_offset_0_alias,@"STO_CUDA_RESERVED_SHARED STV_DEFAULT"
__nv_reservedSMEM_offset_0_alias:
	.zero		0
	.zero		64


//--------------------- .nv.constant0.ijk         --------------------------
	.section	.nv.constant0.ijk,"a",@progbits
	.sectionflags	@""
	.align	4
.nv.constant0.ijk:
	.zero		920


//--------------------- SYMBOLS --------------------------

	.type		.nv.reservedSmem.offset0,@object
	.size		.nv.reservedSmem.offset0,0x4
